//
// Generated by NVIDIA NVVM Compiler
//
// Compiler Build ID: CL-36424714
// Cuda compilation tools, release 13.0, V13.0.88
// Based on NVVM 20.0.0
//

.version 9.0
.target sm_100
.address_size 64

	// .globl	_Z11bucket_sortPiS_ii
.extern .shared .align 16 .b8 shared_bucket[];

.visible .entry _Z11bucket_sortPiS_ii(
	.param .u64 .ptr .align 1 _Z11bucket_sortPiS_ii_param_0,
	.param .u64 .ptr .align 1 _Z11bucket_sortPiS_ii_param_1,
	.param .u32 _Z11bucket_sortPiS_ii_param_2,
	.param .u32 _Z11bucket_sortPiS_ii_param_3
)
{
	.reg .pred 	%p<22>;
	.reg .b32 	%r<140>;
	.reg .b64 	%rd<31>;

	ld.param.u64 	%rd11, [_Z11bucket_sortPiS_ii_param_0];
	ld.param.u64 	%rd12, [_Z11bucket_sortPiS_ii_param_1];
	ld.param.u32 	%r46, [_Z11bucket_sortPiS_ii_param_3];
	cvta.to.global.u64 	%rd1, %rd12;
	cvta.to.global.u64 	%rd2, %rd11;
	mov.u32 	%r1, %ctaid.x;
	mov.u32 	%r47, %ntid.x;
	mov.u32 	%r2, %tid.x;
	mad.lo.s32 	%r3, %r1, %r47, %r2;
	shl.b32 	%r48, %r2, 2;
	mov.u32 	%r49, shared_bucket;
	add.s32 	%r4, %r49, %r48;
	mov.b32 	%r50, 0;
	st.shared.u32 	[%r4], %r50;
	setp.ne.s32 	%p1, %r1, 0;
	mul.wide.u32 	%rd13, %r2, 4;
	add.s64 	%rd3, %rd2, %rd13;
	@%p1 bra 	$L__BB0_2;
	mov.b32 	%r51, 0;
	st.global.u32 	[%rd3], %r51;
$L__BB0_2:
	bar.sync 	0;
	setp.ge.s32 	%p2, %r3, %r46;
	@%p2 bra 	$L__BB0_4;
	mul.wide.s32 	%rd14, %r3, 4;
	add.s64 	%rd15, %rd1, %rd14;
	ld.global.u32 	%r52, [%rd15];
	shl.b32 	%r53, %r52, 2;
	add.s32 	%r55, %r49, %r53;
	atom.shared.add.u32 	%r56, [%r55], 1;
$L__BB0_4:
	setp.ne.s32 	%p3, %r1, 0;
	bar.sync 	0;
	ld.shared.u32 	%r57, [%r4];
	atom.global.add.u32 	%r58, [%rd3], %r57;
	bar.sync 	0;
	@%p3 bra 	$L__BB0_30;
	setp.eq.s32 	%p4, %r2, 0;
	mov.b32 	%r134, 0;
	@%p4 bra 	$L__BB0_18;
	and.b32  	%r5, %r2, 15;
	setp.lt.u32 	%p5, %r2, 16;
	mov.b32 	%r127, 0;
	mov.u32 	%r134, %r127;
	@%p5 bra 	$L__BB0_9;
	and.b32  	%r127, %r2, 1008;
	neg.s32 	%r121, %r127;
	add.s64 	%rd29, %rd2, 32;
	mov.b32 	%r134, 0;
$L__BB0_8:
	.pragma "nounroll";
	ld.global.u32 	%r63, [%rd29+-32];
	add.s32 	%r64, %r63, %r134;
	ld.global.u32 	%r65, [%rd29+-28];
	add.s32 	%r66, %r65, %r64;
	ld.global.u32 	%r67, [%rd29+-24];
	add.s32 	%r68, %r67, %r66;
	ld.global.u32 	%r69, [%rd29+-20];
	add.s32 	%r70, %r69, %r68;
	ld.global.u32 	%r71, [%rd29+-16];
	add.s32 	%r72, %r71, %r70;
	ld.global.u32 	%r73, [%rd29+-12];
	add.s32 	%r74, %r73, %r72;
	ld.global.u32 	%r75, [%rd29+-8];
	add.s32 	%r76, %r75, %r74;
	ld.global.u32 	%r77, [%rd29+-4];
	add.s32 	%r78, %r77, %r76;
	ld.global.u32 	%r79, [%rd29];
	add.s32 	%r80, %r79, %r78;
	ld.global.u32 	%r81, [%rd29+4];
	add.s32 	%r82, %r81, %r80;
	ld.global.u32 	%r83, [%rd29+8];
	add.s32 	%r84, %r83, %r82;
	ld.global.u32 	%r85, [%rd29+12];
	add.s32 	%r86, %r85, %r84;
	ld.global.u32 	%r87, [%rd29+16];
	add.s32 	%r88, %r87, %r86;
	ld.global.u32 	%r89, [%rd29+20];
	add.s32 	%r90, %r89, %r88;
	ld.global.u32 	%r91, [%rd29+24];
	add.s32 	%r92, %r91, %r90;
	ld.global.u32 	%r93, [%rd29+28];
	add.s32 	%r134, %r93, %r92;
	add.s32 	%r121, %r121, 16;
	add.s64 	%rd29, %rd29, 64;
	setp.ne.s32 	%p6, %r121, 0;
	@%p6 bra 	$L__BB0_8;
$L__BB0_9:
	setp.eq.s32 	%p7, %r5, 0;
	@%p7 bra 	$L__BB0_18;
	and.b32  	%r15, %r2, 7;
	setp.lt.u32 	%p8, %r5, 8;
	@%p8 bra 	$L__BB0_12;
	mul.wide.u32 	%rd16, %r127, 4;
	add.s64 	%rd17, %rd2, %rd16;
	ld.global.u32 	%r95, [%rd17];
	add.s32 	%r96, %r95, %r134;
	ld.global.u32 	%r97, [%rd17+4];
	add.s32 	%r98, %r97, %r96;
	ld.global.u32 	%r99, [%rd17+8];
	add.s32 	%r100, %r99, %r98;
	ld.global.u32 	%r101, [%rd17+12];
	add.s32 	%r102, %r101, %r100;
	ld.global.u32 	%r103, [%rd17+16];
	add.s32 	%r104, %r103, %r102;
	ld.global.u32 	%r105, [%rd17+20];
	add.s32 	%r106, %r105, %r104;
	ld.global.u32 	%r107, [%rd17+24];
	add.s32 	%r108, %r107, %r106;
	ld.global.u32 	%r109, [%rd17+28];
	add.s32 	%r134, %r109, %r108;
	add.s32 	%r127, %r127, 8;
$L__BB0_12:
	setp.eq.s32 	%p9, %r15, 0;
	@%p9 bra 	$L__BB0_18;
	and.b32  	%r21, %r2, 3;
	setp.lt.u32 	%p10, %r15, 4;
	@%p10 bra 	$L__BB0_15;
	mul.wide.u32 	%rd18, %r127, 4;
	add.s64 	%rd19, %rd2, %rd18;
	ld.global.u32 	%r111, [%rd19];
	add.s32 	%r112, %r111, %r134;
	ld.global.u32 	%r113, [%rd19+4];
	add.s32 	%r114, %r113, %r112;
	ld.global.u32 	%r115, [%rd19+8];
	add.s32 	%r116, %r115, %r114;
	ld.global.u32 	%r117, [%rd19+12];
	add.s32 	%r134, %r117, %r116;
	add.s32 	%r127, %r127, 4;
$L__BB0_15:
	setp.eq.s32 	%p11, %r21, 0;
	@%p11 bra 	$L__BB0_18;
	mul.wide.u32 	%rd20, %r127, 4;
	add.s64 	%rd30, %rd2, %rd20;
	neg.s32 	%r132, %r21;
$L__BB0_17:
	.pragma "nounroll";
	ld.global.u32 	%r118, [%rd30];
	add.s32 	%r134, %r118, %r134;
	add.s64 	%rd30, %rd30, 4;
	add.s32 	%r132, %r132, 1;
	setp.ne.s32 	%p12, %r132, 0;
	@%p12 bra 	$L__BB0_17;
$L__BB0_18:
	ld.global.u32 	%r33, [%rd3];
	setp.lt.s32 	%p13, %r33, 1;
	@%p13 bra 	$L__BB0_30;
	and.b32  	%r34, %r33, 7;
	setp.lt.u32 	%p14, %r33, 8;
	@%p14 bra 	$L__BB0_22;
	and.b32  	%r119, %r33, 2147483640;
	neg.s32 	%r135, %r119;
	add.s64 	%rd10, %rd1, 16;
$L__BB0_21:
	.pragma "nounroll";
	mul.wide.s32 	%rd21, %r134, 4;
	add.s64 	%rd22, %rd10, %rd21;
	st.global.u32 	[%rd22+-16], %r2;
	st.global.u32 	[%rd22+-12], %r2;
	st.global.u32 	[%rd22+-8], %r2;
	st.global.u32 	[%rd22+-4], %r2;
	st.global.u32 	[%rd22], %r2;
	st.global.u32 	[%rd22+4], %r2;
	st.global.u32 	[%rd22+8], %r2;
	add.s32 	%r134, %r134, 8;
	st.global.u32 	[%rd22+12], %r2;
	add.s32 	%r135, %r135, 8;
	setp.ne.s32 	%p15, %r135, 0;
	@%p15 bra 	$L__BB0_21;
$L__BB0_22:
	setp.eq.s32 	%p16, %r34, 0;
	@%p16 bra 	$L__BB0_30;
	and.b32  	%r41, %r33, 3;
	setp.lt.u32 	%p17, %r34, 4;
	@%p17 bra 	$L__BB0_25;
	mul.wide.s32 	%rd23, %r134, 4;
	add.s64 	%rd24, %rd1, %rd23;
	st.global.u32 	[%rd24], %r2;
	st.global.u32 	[%rd24+4], %r2;
	st.global.u32 	[%rd24+8], %r2;
	st.global.u32 	[%rd24+12], %r2;
	add.s32 	%r134, %r134, 4;
$L__BB0_25:
	setp.eq.s32 	%p18, %r41, 0;
	@%p18 bra 	$L__BB0_30;
	setp.eq.s32 	%p19, %r41, 1;
	@%p19 bra 	$L__BB0_28;
	mul.wide.s32 	%rd25, %r134, 4;
	add.s64 	%rd26, %rd1, %rd25;
	st.global.u32 	[%rd26], %r2;
	st.global.u32 	[%rd26+4], %r2;
	add.s32 	%r134, %r134, 2;
$L__BB0_28:
	and.b32  	%r120, %r33, 1;
	setp.eq.b32 	%p20, %r120, 1;
	not.pred 	%p21, %p20;
	@%p21 bra 	$L__BB0_30;
	mul.wide.s32 	%rd27, %r134, 4;
	add.s64 	%rd28, %rd1, %rd27;
	st.global.u32 	[%rd28], %r2;
$L__BB0_30:
	ret;

}


// ===== COMPILED SASS (sm_100) =====

	.target	sm_100

	.elftype	@"ET_EXEC"


//--------------------- .note.nv.tkinfo           --------------------------
	.section	.note.nv.tkinfo,"",@"SHT_NOTE"
	.sectionflags	@"SHF_NOTE_NV_TKINFO"
	.tkinfo
        /*0018*/ 	.word	0x00000002
        /*0030*/ 	.string	""
        /*0030*/ 	.string	"ptxas"
        /*0030*/ 	.string	"Cuda compilation tools, release 13.0, V13.0.88"
        /*0030*/ 	.string	"Build cuda_13.0.r13.0/compiler.36424714_0"
        /*0030*/ 	.string	"-arch sm_100 -m 64 "



//--------------------- .note.nv.cuinfo           --------------------------
	.section	.note.nv.cuinfo,"",@"SHT_NOTE"
	.sectionflags	@"SHF_NOTE_NV_CUINFO"
        /*0018*/ 	.short	0x0002
        /*001a*/ 	.short	0x0064
        /*001c*/ 	.short	0x0082
	.zero		2


//--------------------- .nv.info                  --------------------------
	.section	.nv.info,"",@"SHT_CUDA_INFO"
	.align	4


	//----- nvinfo : EIATTR_REGCOUNT
	.align		4
        /*0000*/ 	.byte	0x04, 0x2f
        /*0002*/ 	.short	(.L_1 - .L_0)
	.align		4
.L_0:
        /*0004*/ 	.word	index@(_Z11bucket_sortPiS_ii)
        /*0008*/ 	.word	0x0000001c


	//----- nvinfo : EIATTR_FRAME_SIZE
	.align		4
.L_1:
        /*000c*/ 	.byte	0x04, 0x11
        /*000e*/ 	.short	(.L_3 - .L_2)
	.align		4
.L_2:
        /*0010*/ 	.word	index@(_Z11bucket_sortPiS_ii)
        /*0014*/ 	.word	0x00000000


	//----- nvinfo : EIATTR_MIN_STACK_SIZE
	.align		4
.L_3:
        /*0018*/ 	.byte	0x04, 0x12
        /*001a*/ 	.short	(.L_5 - .L_4)
	.align		4
.L_4:
        /*001c*/ 	.word	index@(_Z11bucket_sortPiS_ii)
        /*0020*/ 	.word	0x00000000
.L_5:


//--------------------- .nv.compat                --------------------------
	.section	.nv.compat,"",@"SHT_CUDA_COMPAT_INFO"
	.align	4
        /*0000*/ 	.byte	0x02, 0x09, 0x00, 0x00, 0x02, 0x02, 0x01, 0x00, 0x02, 0x05, 0x05, 0x00, 0x03, 0x07, 0x01, 0x01
        /*0010*/ 	.byte	0x02, 0x03, 0x00, 0x00, 0x02, 0x06, 0x01, 0x00, 0x04, 0x0b, 0x08, 0x00, 0x09, 0x00, 0x00, 0x00
        /*0020*/ 	.byte	0x00, 0x00, 0x00, 0x00


//--------------------- .nv.info._Z11bucket_sortPiS_ii --------------------------
	.section	.nv.info._Z11bucket_sortPiS_ii,"",@"SHT_CUDA_INFO"
	.sectionflags	@""
	.align	4


	//----- nvinfo : EIATTR_CUDA_API_VERSION
	.align		4
        /*0000*/ 	.byte	0x04, 0x37
        /*0002*/ 	.short	(.L_7 - .L_6)
.L_6:
        /*0004*/ 	.word	0x00000082


	//----- nvinfo : EIATTR_KPARAM_INFO
	.align		4
.L_7:
        /*0008*/ 	.byte	0x04, 0x17
        /*000a*/ 	.short	(.L_9 - .L_8)
.L_8:
        /*000c*/ 	.word	0x00000000
        /*0010*/ 	.short	0x0003
        /*0012*/ 	.short	0x0014
        /*0014*/ 	.byte	0x00, 0xf0, 0x11, 0x00


	//----- nvinfo : EIATTR_KPARAM_INFO
	.align		4
.L_9:
        /*0018*/ 	.byte	0x04, 0x17
        /*001a*/ 	.short	(.L_11 - .L_10)
.L_10:
        /*001c*/ 	.word	0x00000000
        /*0020*/ 	.short	0x0002
        /*0022*/ 	.short	0x0010
        /*0024*/ 	.byte	0x00, 0xf0, 0x11, 0x00


	//----- nvinfo : EIATTR_KPARAM_INFO
	.align		4
.L_11:
        /*0028*/ 	.byte	0x04, 0x17
        /*002a*/ 	.short	(.L_13 - .L_12)
.L_12:
        /*002c*/ 	.word	0x00000000
        /*0030*/ 	.short	0x0001
        /*0032*/ 	.short	0x0008
        /*0034*/ 	.byte	0x00, 0xf5, 0x21, 0x00


	//----- nvinfo : EIATTR_KPARAM_INFO
	.align		4
.L_13:
        /*0038*/ 	.byte	0x04, 0x17
        /*003a*/ 	.short	(.L_15 - .L_14)
.L_14:
        /*003c*/ 	.word	0x00000000
        /*0040*/ 	.short	0x0000
        /*0042*/ 	.short	0x0000
        /*0044*/ 	.byte	0x00, 0xf5, 0x21, 0x00


	//----- nvinfo : EIATTR_SPARSE_MMA_MASK
	.align		4
.L_15:
        /*0048*/ 	.byte	0x03, 0x50
        /*004a*/ 	.short	0x0000


	//----- nvinfo : EIATTR_MAXREG_COUNT
	.align		4
        /*004c*/ 	.byte	0x03, 0x1b
        /*004e*/ 	.short	0x00ff


	//----- nvinfo : EIATTR_NUM_BARRIERS
	.align		4
        /*0050*/ 	.byte	0x02, 0x4c
        /*0052*/ 	.byte	0x01
	.zero		1


	//----- nvinfo : EIATTR_MERCURY_ISA_VERSION
	.align		4
        /*0054*/ 	.byte	0x03, 0x5f
        /*0056*/ 	.short	0x0101


	//----- nvinfo : EIATTR_VRC_CTA_INIT_COUNT
	.align		4
        /*0058*/ 	.byte	0x02, 0x4a
	.zero		1
	.zero		1


	//----- nvinfo : EIATTR_EXIT_INSTR_OFFSETS
	.align		4
        /*005c*/ 	.byte	0x04, 0x1c
        /*005e*/ 	.short	(.L_17 - .L_16)


	//   ....[0]....
.L_16:
        /*0060*/ 	.word	0x000001e0


	//   ....[1]....
        /*0064*/ 	.word	0x00000850


	//   ....[2]....
        /*0068*/ 	.word	0x000009e0


	//   ....[3]....
        /*006c*/ 	.word	0x00000a80


	//   ....[4]....
        /*0070*/ 	.word	0x00000b10


	//   ....[5]....
        /*0074*/ 	.word	0x00000b60


	//----- nvinfo : EIATTR_CRS_STACK_SIZE
	.align		4
.L_17:
        /*0078*/ 	.byte	0x04, 0x1e
        /*007a*/ 	.short	(.L_19 - .L_18)
.L_18:
        /*007c*/ 	.word	0x00000000


	//----- nvinfo : EIATTR_CBANK_PARAM_SIZE
	.align		4
.L_19:
        /*0080*/ 	.byte	0x03, 0x19
        /*0082*/ 	.short	0x0018


	//----- nvinfo : EIATTR_PARAM_CBANK
	.align		4
        /*0084*/ 	.byte	0x04, 0x0a
        /*0086*/ 	.short	(.L_21 - .L_20)
	.align		4
.L_20:
        /*0088*/ 	.word	index@(.nv.constant0._Z11bucket_sortPiS_ii)
        /*008c*/ 	.short	0x0380
        /*008e*/ 	.short	0x0018


	//----- nvinfo : EIATTR_SW_WAR
	.align		4
.L_21:
        /*0090*/ 	.byte	0x04, 0x36
        /*0092*/ 	.short	(.L_23 - .L_22)
.L_22:
        /*0094*/ 	.word	0x00000008
.L_23:


//--------------------- .nv.callgraph             --------------------------
	.section	.nv.callgraph,"",@"SHT_CUDA_CALLGRAPH"
	.align	4
	.sectionentsize	8
	.align		4
        /*0000*/ 	.word	0x00000000
	.align		4
        /*0004*/ 	.word	0xffffffff
	.align		4
        /*0008*/ 	.word	0x00000000
	.align		4
        /*000c*/ 	.word	0xfffffffe
	.align		4
        /*0010*/ 	.word	0x00000000
	.align		4
        /*0014*/ 	.word	0xfffffffd
	.align		4
        /*0018*/ 	.word	0x00000000
	.align		4
        /*001c*/ 	.word	0xfffffffc


//--------------------- .text._Z11bucket_sortPiS_ii --------------------------
	.section	.text._Z11bucket_sortPiS_ii,"ax",@progbits
	.align	128
        .global         _Z11bucket_sortPiS_ii
        .type           _Z11bucket_sortPiS_ii,@function
        .size           _Z11bucket_sortPiS_ii,(.L_x_16 - _Z11bucket_sortPiS_ii)
        .other          _Z11bucket_sortPiS_ii,@"STO_CUDA_ENTRY STV_DEFAULT"
_Z11bucket_sortPiS_ii:
.text._Z11bucket_sortPiS_ii:
[----:B------:R-:W-:Y:S01]  /*0000*/  LDC R1, c[0x0][0x37c] ;  /* 0x0000df00ff017b82 */ /* 0x000fe20000000800 */
[----:B------:R-:W0:Y:S07]  /*0010*/  S2R R9, SR_TID.X ;  /* 0x0000000000097919 */ /* 0x000e2e0000002100 */
[----:B------:R-:W1:Y:S01]  /*0020*/  S2UR UR8, SR_CTAID.X ;  /* 0x00000000000879c3 */ /* 0x000e620000002500 */
[----:B------:R-:W2:Y:S01]  /*0030*/  LDCU UR9, c[0x0][0x394] ;  /* 0x00007280ff0977ac */ /* 0x000ea20008000800 */
[----:B------:R-:W-:Y:S01]  /*0040*/  BSSY.RECONVERGENT B0, `(.L_x_0) ;  /* 0x0000015000007945 */ /* 0x000fe20003800200 */
[----:B------:R-:W3:Y:S05]  /*0050*/  LDCU.64 UR6, c[0x0][0x358] ;  /* 0x00006b00ff0677ac */ /* 0x000eea0008000a00 */
[----:B------:R-:W0:Y:S01]  /*0060*/  LDC R0, c[0x0][0x360] ;  /* 0x0000d800ff007b82 */ /* 0x000e220000000800 */
[----:B------:R-:W-:-:S07]  /*0070*/  UMOV UR4, 0x400 ;  /* 0x0000040000047882 */ /* 0x000fce0000000000 */
[----:B------:R-:W4:Y:S08]  /*0080*/  S2UR UR5, SR_CgaCtaId ;  /* 0x00000000000579c3 */ /* 0x000f300000008800 */
[----:B------:R-:W5:Y:S01]  /*0090*/  LDC.64 R2, c[0x0][0x380] ;  /* 0x0000e000ff027b82 */ /* 0x000f620000000a00 */
[----:B-1----:R-:W-:Y:S01]  /*00a0*/  ISETP.NE.AND P0, PT, RZ, UR8, PT ;  /* 0x00000008ff007c0c */ /* 0x002fe2000bf05270 */
[----:B0-----:R-:W-:-:S05]  /*00b0*/  IMAD R11, R0, UR8, R9 ;  /* 0x00000008000b7c24 */ /* 0x001fca000f8e0209 */
[----:B--2---:R-:W-:Y:S01]  /*00c0*/  ISETP.GE.AND P1, PT, R11, UR9, PT ;  /* 0x000000090b007c0c */ /* 0x004fe2000bf26270 */
[----:B----4-:R-:W-:-:S06]  /*00d0*/  ULEA UR4, UR5, UR4, 0x18 ;  /* 0x0000000405047291 */ /* 0x010fcc000f8ec0ff */
[C---:B------:R-:W-:Y:S01]  /*00e0*/  LEA R0, R9.reuse, UR4, 0x2 ;  /* 0x0000000409007c11 */ /* 0x040fe2000f8e10ff */
[----:B-----5:R-:W-:-:S04]  /*00f0*/  IMAD.WIDE.U32 R4, R9, 0x4, R2 ;  /* 0x0000000409047825 */ /* 0x020fc800078e0002 */
[----:B------:R0:W-:Y:S04]  /*0100*/  STS [R0], RZ ;  /* 0x000000ff00007388 */ /* 0x0001e80000000800 */
[----:B---3--:R0:W-:Y:S01]  /*0110*/  @!P0 STG.E desc[UR6][R4.64], RZ ;  /* 0x000000ff04008986 */ /* 0x0081e2000c101906 */
[----:B------:R-:W-:Y:S06]  /*0120*/  BAR.SYNC.DEFER_BLOCKING 0x0 ;  /* 0x0000000000007b1d */ /* 0x000fec0000010000 */
[----:B------:R-:W-:Y:S05]  /*0130*/  @P1 BRA `(.L_x_1) ;  /* 0x0000000000141947 */ /* 0x000fea0003800000 */
[----:B------:R-:W1:Y:S02]  /*0140*/  LDC.64 R6, c[0x0][0x388] ;  /* 0x0000e200ff067b82 */ /* 0x000e640000000a00 */
[----:B-1----:R-:W-:-:S06]  /*0150*/  IMAD.WIDE R6, R11, 0x4, R6 ;  /* 0x000000040b067825 */ /* 0x002fcc00078e0206 */
[----:B------:R-:W2:Y:S02]  /*0160*/  LDG.E R6, desc[UR6][R6.64] ;  /* 0x0000000606067981 */ /* 0x000ea4000c1e1900 */
[----:B--2---:R-:W-:-:S05]  /*0170*/  LEA R8, R6, UR4, 0x2 ;  /* 0x0000000406087c11 */ /* 0x004fca000f8e10ff */
[----:B------:R1:W-:Y:S02]  /*0180*/  ATOMS.POPC.INC.32 RZ, [R8+URZ] ;  /* 0x0000000008ff7f8c */ /* 0x0003e4000d8000ff */
.L_x_1:
[----:B------:R-:W-:Y:S05]  /*0190*/  BSYNC.RECONVERGENT B0 ;  /* 0x0000000000007941 */ /* 0x000fea0003800200 */
.L_x_0:
[----:B------:R-:W-:Y:S06]  /*01a0*/  BAR.SYNC.DEFER_BLOCKING 0x0 ;  /* 0x0000000000007b1d */ /* 0x000fec0000010000 */
[----:B------:R-:W2:Y:S04]  /*01b0*/  LDS R7, [R0] ;  /* 0x0000000000077984 */ /* 0x000ea80000000800 */
[----:B--2---:R2:W-:Y:S01]  /*01c0*/  REDG.E.ADD.STRONG.GPU desc[UR6][R4.64], R7 ;  /* 0x000000070400798e */ /* 0x0045e2000c12e106 */
[----:B------:R-:W-:Y:S06]  /*01d0*/  BAR.SYNC.DEFER_BLOCKING 0x0 ;  /* 0x0000000000007b1d */ /* 0x000fec0000010000 */
[----:B------:R-:W-:Y:S05]  /*01e0*/  @P0 EXIT ;  /* 0x000000000000094d */ /* 0x000fea0003800000 */
[----:B------:R-:W-:Y:S01]  /*01f0*/  ISETP.NE.AND P0, PT, R9, RZ, PT ;  /* 0x000000ff0900720c */ /* 0x000fe20003f05270 */
[----:B------:R-:W-:Y:S01]  /*0200*/  BSSY.RECONVERGENT B0, `(.L_x_2) ;  /* 0x0000062000007945 */ /* 0x000fe20003800200 */
[----:B0-----:R-:W-:-:S11]  /*0210*/  IMAD.MOV.U32 R0, RZ, RZ, RZ ;  /* 0x000000ffff007224 */ /* 0x001fd600078e00ff */
[----:B------:R-:W-:Y:S05]  /*0220*/  @!P0 BRA `(.L_x_3) ;  /* 0x00000004007c8947 */ /* 0x000fea0003800000 */
[C---:B------:R-:W-:Y:S01]  /*0230*/  ISETP.GE.U32.AND P1, PT, R9.reuse, 0x10, PT ;  /* 0x000000100900780c */ /* 0x040fe20003f26070 */
[----:B------:R-:W-:Y:S01]  /*0240*/  BSSY.RECONVERGENT B1, `(.L_x_4) ;  /* 0x000002d000017945 */ /* 0x000fe20003800200 */
[----:B------:R-:W-:Y:S01]  /*0250*/  LOP3.LUT R24, R9, 0xf, RZ, 0xc0, !PT ;  /* 0x0000000f09187812 */ /* 0x000fe200078ec0ff */
[----:B------:R-:W-:Y:S02]  /*0260*/  IMAD.MOV.U32 R11, RZ, RZ, RZ ;  /* 0x000000ffff0b7224 */ /* 0x000fe400078e00ff */
[----:B------:R-:W-:Y:S01]  /*0270*/  IMAD.MOV.U32 R0, RZ, RZ, RZ ;  /* 0x000000ffff007224 */ /* 0x000fe200078e00ff */
[----:B------:R-:W-:-:S07]  /*0280*/  ISETP.NE.AND P0, PT, R24, RZ, PT ;  /* 0x000000ff1800720c */ /* 0x000fce0003f05270 */
[----:B------:R-:W-:Y:S06]  /*0290*/  @!P1 BRA `(.L_x_5) ;  /* 0x00000000009c9947 */ /* 0x000fec0003800000 */
[----:B------:R-:W0:Y:S01]  /*02a0*/  LDCU.64 UR4, c[0x0][0x380] ;  /* 0x00007000ff0477ac */ /* 0x000e220008000a00 */
[----:B------:R-:W-:Y:S01]  /*02b0*/  LOP3.LUT R11, R9, 0x3f0, RZ, 0xc0, !PT ;  /* 0x000003f0090b7812 */ /* 0x000fe200078ec0ff */
[----:B------:R-:W-:-:S04]  /*02c0*/  IMAD.MOV.U32 R0, RZ, RZ, RZ ;  /* 0x000000ffff007224 */ /* 0x000fc800078e00ff */
[----:B-1----:R-:W-:Y:S01]  /*02d0*/  IMAD.MOV R8, RZ, RZ, -R11 ;  /* 0x000000ffff087224 */ /* 0x002fe200078e0a0b */
[----:B0-----:R-:W-:-:S04]  /*02e0*/  UIADD3 UR4, UP0, UPT, UR4, 0x20, URZ ;  /* 0x0000002004047890 */ /* 0x001fc8000ff1e0ff */
[----:B------:R-:W-:Y:S02]  /*02f0*/  UIADD3.X UR5, UPT, UPT, URZ, UR5, URZ, UP0, !UPT ;  /* 0x00000005ff057290 */ /* 0x000fe400087fe4ff */
[----:B------:R-:W-:-:S04]  /*0300*/  IMAD.U32 R14, RZ, RZ, UR4 ;  /* 0x00000004ff0e7e24 */ /* 0x000fc8000f8e00ff */
[----:B------:R-:W-:-:S07]  /*0310*/  IMAD.U32 R15, RZ, RZ, UR5 ;  /* 0x00000005ff0f7e24 */ /* 0x000fce000f8e00ff */
.L_x_6:
[----:B------:R-:W-:Y:S02]  /*0320*/  IMAD.MOV.U32 R6, RZ, RZ, R14 ;  /* 0x000000ffff067224 */ /* 0x000fe400078e000e */
[----:B--2---:R-:W-:-:S05]  /*0330*/  IMAD.MOV.U32 R7, RZ, RZ, R15 ;  /* 0x000000ffff077224 */ /* 0x004fca00078e000f */
[----:B------:R-:W2:Y:S04]  /*0340*/  LDG.E R21, desc[UR6][R6.64+-0x20] ;  /* 0xffffe00606157981 */ /* 0x000ea8000c1e1900 */
[----:B------:R-:W2:Y:S04]  /*0350*/  LDG.E R18, desc[UR6][R6.64+-0x1c] ;  /* 0xffffe40606127981 */ /* 0x000ea8000c1e1900 */
[----:B------:R-:W3:Y:S04]  /*0360*/  LDG.E R23, desc[UR6][R6.64+-0x18] ;  /* 0xffffe80606177981 */ /* 0x000ee8000c1e1900 */
[----:B------:R-:W3:Y:S04]  /*0370*/  LDG.E R20, desc[UR6][R6.64+-0x14] ;  /* 0xffffec0606147981 */ /* 0x000ee8000c1e1900 */
[----:B------:R-:W4:Y:S04]  /*0380*/  LDG.E R25, desc[UR6][R6.64+-0x10] ;  /* 0xfffff00606197981 */ /* 0x000f28000c1e1900 */
[----:B------:R-:W4:Y:S04]  /*0390*/  LDG.E R22, desc[UR6][R6.64+-0xc] ;  /* 0xfffff40606167981 */ /* 0x000f28000c1e1900 */
[----:B------:R-:W5:Y:S04]  /*03a0*/  LDG.E R19, desc[UR6][R6.64+-0x8] ;  /* 0xfffff80606137981 */ /* 0x000f68000c1e1900 */
[----:B------:R-:W5:Y:S04]  /*03b0*/  LDG.E R16, desc[UR6][R6.64+-0x4] ;  /* 0xfffffc0606107981 */ /* 0x000f68000c1e1900 */
[----:B------:R-:W5:Y:S04]  /*03c0*/  LDG.E R17, desc[UR6][R6.64] ;  /* 0x0000000606117981 */ /* 0x000f68000c1e1900 */
[----:B------:R-:W5:Y:S04]  /*03d0*/  LDG.E R14, desc[UR6][R6.64+0x4] ;  /* 0x00000406060e7981 */ /* 0x000f68000c1e1900 */
[----:B------:R-:W5:Y:S04]  /*03e0*/  LDG.E R15, desc[UR6][R6.64+0x8] ;  /* 0x00000806060f7981 */ /* 0x000f68000c1e1900 */
[----:B------:R-:W5:Y:S04]  /*03f0*/  LDG.E R12, desc[UR6][R6.64+0xc] ;  /* 0x00000c06060c7981 */ /* 0x000f68000c1e1900 */
[----:B------:R-:W5:Y:S04]  /*0400*/  LDG.E R10, desc[UR6][R6.64+0x10] ;  /* 0x00001006060a7981 */ /* 0x000f68000c1e1900 */
[----:B------:R-:W5:Y:S01]  /*0410*/  LDG.E R13, desc[UR6][R6.64+0x14] ;  /* 0x00001406060d7981 */ /* 0x000f62000c1e1900 */
[----:B--2---:R-:W-:-:S03]  /*0420*/  IADD3 R18, PT, PT, R18, R21, R0 ;  /* 0x0000001512127210 */ /* 0x004fc60007ffe000 */
[----:B------:R-:W2:Y:S04]  /*0430*/  LDG.E R21, desc[UR6][R6.64+0x18] ;  /* 0x0000180606157981 */ /* 0x000ea8000c1e1900 */
[----:B------:R-:W2:Y:S01]  /*0440*/  LDG.E R0, desc[UR6][R6.64+0x1c] ;  /* 0x00001c0606007981 */ /* 0x000ea2000c1e1900 */
[----:B------:R-:W-:Y:S01]  /*0450*/  VIADD R8, R8, 0x10 ;  /* 0x0000001008087836 */ /* 0x000fe20000000000 */
[----:B---3--:R-:W-:-:S04]  /*0460*/  IADD3 R18, PT, PT, R20, R23, R18 ;  /* 0x0000001714127210 */ /* 0x008fc80007ffe012 */
[----:B------:R-:W-:Y:S02]  /*0470*/  ISETP.NE.AND P1, PT, R8, RZ, PT ;  /* 0x000000ff0800720c */ /* 0x000fe40003f25270 */
[----:B----4-:R-:W-:-:S04]  /*0480*/  IADD3 R18, PT, PT, R22, R25, R18 ;  /* 0x0000001916127210 */ /* 0x010fc80007ffe012 */
[----:B-----5:R-:W-:-:S04]  /*0490*/  IADD3 R16, PT, PT, R16, R19, R18 ;  /* 0x0000001310107210 */ /* 0x020fc80007ffe012 */
[----:B------:R-:W-:-:S04]  /*04a0*/  IADD3 R14, PT, PT, R14, R17, R16 ;  /* 0x000000110e0e7210 */ /* 0x000fc80007ffe010 */
[----:B------:R-:W-:Y:S02]  /*04b0*/  IADD3 R12, PT, PT, R12, R15, R14 ;  /* 0x0000000f0c0c7210 */ /* 0x000fe40007ffe00e */
[----:B------:R-:W-:-:S05]  /*04c0*/  IADD3 R14, P2, PT, R6, 0x40, RZ ;  /* 0x00000040060e7810 */ /* 0x000fca0007f5e0ff */
[----:B------:R-:W-:Y:S01]  /*04d0*/  IMAD.X R15, RZ, RZ, R7, P2 ;  /* 0x000000ffff0f7224 */ /* 0x000fe200010e0607 */
[----:B------:R-:W-:-:S04]  /*04e0*/  IADD3 R10, PT, PT, R13, R10, R12 ;  /* 0x0000000a0d0a7210 */ /* 0x000fc80007ffe00c */
[----:B--2---:R-:W-:Y:S01]  /*04f0*/  IADD3 R0, PT, PT, R0, R21, R10 ;  /* 0x0000001500007210 */ /* 0x004fe20007ffe00a */
[----:B------:R-:W-:Y:S06]  /*0500*/  @P1 BRA `(.L_x_6) ;  /* 0xfffffffc00841947 */ /* 0x000fec000383ffff */
.L_x_5:
[----:B------:R-:W-:Y:S05]  /*0510*/  BSYNC.RECONVERGENT B1 ;  /* 0x0000000000017941 */ /* 0x000fea0003800200 */
.L_x_4:
[----:B------:R-:W-:Y:S05]  /*0520*/  @!P0 BRA `(.L_x_3) ;  /* 0x0000000000bc8947 */ /* 0x000fea0003800000 */
[----:B------:R-:W-:Y:S01]  /*0530*/  ISETP.GE.U32.AND P0, PT, R24, 0x8, PT ;  /* 0x000000081800780c */ /* 0x000fe20003f06070 */
[----:B------:R-:W-:Y:S01]  /*0540*/  BSSY.RECONVERGENT B1, `(.L_x_7) ;  /* 0x0000012000017945 */ /* 0x000fe20003800200 */
[----:B------:R-:W-:-:S04]  /*0550*/  LOP3.LUT R16, R9, 0x7, RZ, 0xc0, !PT ;  /* 0x0000000709107812 */ /* 0x000fc800078ec0ff */
[----:B------:R-:W-:-:S07]  /*0560*/  ISETP.NE.AND P1, PT, R16, RZ, PT ;  /* 0x000000ff1000720c */ /* 0x000fce0003f25270 */
[----:B------:R-:W-:Y:S06]  /*0570*/  @!P0 BRA `(.L_x_8) ;  /* 0x0000000000388947 */ /* 0x000fec0003800000 */
[----:B--2---:R-:W-:-:S05]  /*0580*/  IMAD.WIDE.U32 R6, R11, 0x4, R2 ;  /* 0x000000040b067825 */ /* 0x004fca00078e0002 */
[----:B------:R-:W2:Y:S04]  /*0590*/  LDG.E R13, desc[UR6][R6.64] ;  /* 0x00000006060d7981 */ /* 0x000ea8000c1e1900 */
[----:B-1----:R-:W2:Y:S04]  /*05a0*/  LDG.E R8, desc[UR6][R6.64+0x4] ;  /* 0x0000040606087981 */ /* 0x002ea8000c1e1900 */
[----:B------:R-:W3:Y:S04]  /*05b0*/  LDG.E R15, desc[UR6][R6.64+0x8] ;  /* 0x00000806060f7981 */ /* 0x000ee8000c1e1900 */
[----:B------:R-:W3:Y:S04]  /*05c0*/  LDG.E R10, desc[UR6][R6.64+0xc] ;  /* 0x00000c06060a7981 */ /* 0x000ee8000c1e1900 */
[----:B------:R-:W4:Y:S04]  /*05d0*/  LDG.E R17, desc[UR6][R6.64+0x10] ;  /* 0x0000100606117981 */ /* 0x000f28000c1e1900 */
[----:B------:R-:W4:Y:S04]  /*05e0*/  LDG.E R12, desc[UR6][R6.64+0x14] ;  /* 0x00001406060c7981 */ /* 0x000f28000c1e1900 */
[----:B------:R-:W5:Y:S04]  /*05f0*/  LDG.E R19, desc[UR6][R6.64+0x18] ;  /* 0x0000180606137981 */ /* 0x000f68000c1e1900 */
[----:B------:R-:W5:Y:S01]  /*0600*/  LDG.E R14, desc[UR6][R6.64+0x1c] ;  /* 0x00001c06060e7981 */ /* 0x000f62000c1e1900 */
[----:B------:R-:W-:Y:S01]  /*0610*/  VIADD R11, R11, 0x8 ;  /* 0x000000080b0b7836 */ /* 0x000fe20000000000 */
[----:B--2---:R-:W-:-:S04]  /*0620*/  IADD3 R8, PT, PT, R8, R13, R0 ;  /* 0x0000000d08087210 */ /* 0x004fc80007ffe000 */
[----:B---3--:R-:W-:-:S04]  /*0630*/  IADD3 R8, PT, PT, R10, R15, R8 ;  /* 0x0000000f0a087210 */ /* 0x008fc80007ffe008 */
[----:B----4-:R-:W-:-:S04]  /*0640*/  IADD3 R8, PT, PT, R12, R17, R8 ;  /* 0x000000110c087210 */ /* 0x010fc80007ffe008 */
[----:B-----5:R-:W-:-:S07]  /*0650*/  IADD3 R0, PT, PT, R14, R19, R8 ;  /* 0x000000130e007210 */ /* 0x020fce0007ffe008 */
.L_x_8:
[----:B------:R-:W-:Y:S05]  /*0660*/  BSYNC.RECONVERGENT B1 ;  /* 0x0000000000017941 */ /* 0x000fea0003800200 */
.L_x_7:
[----:B------:R-:W-:Y:S05]  /*0670*/  @!P1 BRA `(.L_x_3) ;  /* 0x0000000000689947 */ /* 0x000fea0003800000 */
[----:B------:R-:W-:Y:S01]  /*0680*/  ISETP.GE.U32.AND P0, PT, R16, 0x4, PT ;  /* 0x000000041000780c */ /* 0x000fe20003f06070 */
[----:B------:R-:W-:Y:S01]  /*0690*/  BSSY.RECONVERGENT B1, `(.L_x_9) ;  /* 0x000000c000017945 */ /* 0x000fe20003800200 */
[----:B-1----:R-:W-:-:S04]  /*06a0*/  LOP3.LUT R8, R9, 0x3, RZ, 0xc0, !PT ;  /* 0x0000000309087812 */ /* 0x002fc800078ec0ff */
[----:B------:R-:W-:-:S07]  /*06b0*/  ISETP.NE.AND P1, PT, R8, RZ, PT ;  /* 0x000000ff0800720c */ /* 0x000fce0003f25270 */
[----:B------:R-:W-:Y:S06]  /*06c0*/  @!P0 BRA `(.L_x_10) ;  /* 0x0000000000208947 */ /* 0x000fec0003800000 */
[----:B--2---:R-:W-:-:S05]  /*06d0*/  IMAD.WIDE.U32 R6, R11, 0x4, R2 ;  /* 0x000000040b067825 */ /* 0x004fca00078e0002 */
[----:B------:R-:W2:Y:S04]  /*06e0*/  LDG.E R13, desc[UR6][R6.64] ;  /* 0x00000006060d7981 */ /* 0x000ea8000c1e1900 */
[----:B------:R-:W2:Y:S04]  /*06f0*/  LDG.E R10, desc[UR6][R6.64+0x4] ;  /* 0x00000406060a7981 */ /* 0x000ea8000c1e1900 */
[----:B------:R-:W3:Y:S04]  /*0700*/  LDG.E R15, desc[UR6][R6.64+0x8] ;  /* 0x00000806060f7981 */ /* 0x000ee8000c1e1900 */
[----:B------:R-:W3:Y:S01]  /*0710*/  LDG.E R12, desc[UR6][R6.64+0xc] ;  /* 0x00000c06060c7981 */ /* 0x000ee2000c1e1900 */
[----:B------:R-:W-:Y:S01]  /*0720*/  VIADD R11, R11, 0x4 ;  /* 0x000000040b0b7836 */ /* 0x000fe20000000000 */
[----:B--2---:R-:W-:-:S04]  /*0730*/  IADD3 R0, PT, PT, R10, R13, R0 ;  /* 0x0000000d0a007210 */ /* 0x004fc80007ffe000 */
[----:B---3--:R-:W-:-:S07]  /*0740*/  IADD3 R0, PT, PT, R12, R15, R0 ;  /* 0x0000000f0c007210 */ /* 0x008fce0007ffe000 */
.L_x_10:
[----:B------:R-:W-:Y:S05]  /*0750*/  BSYNC.RECONVERGENT B1 ;  /* 0x0000000000017941 */ /* 0x000fea0003800200 */
.L_x_9:
[----:B------:R-:W-:Y:S05]  /*0760*/  @!P1 BRA `(.L_x_3) ;  /* 0x00000000002c9947 */ /* 0x000fea0003800000 */
[----:B------:R-:W-:-:S04]  /*0770*/  IMAD.WIDE.U32 R2, R11, 0x4, R2 ;  /* 0x000000040b027825 */ /* 0x000fc800078e0002 */
[----:B------:R-:W-:Y:S02]  /*0780*/  IMAD.MOV R8, RZ, RZ, -R8 ;  /* 0x000000ffff087224 */ /* 0x000fe400078e0a08 */
[----:B--2---:R-:W-:-:S07]  /*0790*/  IMAD.MOV.U32 R7, RZ, RZ, R3 ;  /* 0x000000ffff077224 */ /* 0x004fce00078e0003 */
.L_x_11:
[----:B------:R-:W-:-:S06]  /*07a0*/  IMAD.MOV.U32 R3, RZ, RZ, R7 ;  /* 0x000000ffff037224 */ /* 0x000fcc00078e0007 */
[----:B------:R0:W2:Y:S01]  /*07b0*/  LDG.E R3, desc[UR6][R2.64] ;  /* 0x0000000602037981 */ /* 0x0000a2000c1e1900 */
[----:B------:R-:W-:-:S05]  /*07c0*/  VIADD R8, R8, 0x1 ;  /* 0x0000000108087836 */ /* 0x000fca0000000000 */
[----:B------:R-:W-:Y:S02]  /*07d0*/  ISETP.NE.AND P0, PT, R8, RZ, PT ;  /* 0x000000ff0800720c */ /* 0x000fe40003f05270 */
[----:B0-----:R-:W-:-:S05]  /*07e0*/  IADD3 R2, P1, PT, R2, 0x4, RZ ;  /* 0x0000000402027810 */ /* 0x001fca0007f3e0ff */
[----:B------:R-:W-:Y:S02]  /*07f0*/  IMAD.X R7, RZ, RZ, R7, P1 ;  /* 0x000000ffff077224 */ /* 0x000fe400008e0607 */
[----:B--2---:R-:W-:-:S04]  /*0800*/  IMAD.IADD R0, R3, 0x1, R0 ;  /* 0x0000000103007824 */ /* 0x004fc800078e0200 */
[----:B------:R-:W-:Y:S05]  /*0810*/  @P0 BRA `(.L_x_11) ;  /* 0xfffffffc00e00947 */ /* 0x000fea000383ffff */
.L_x_3:
[----:B------:R-:W-:Y:S05]  /*0820*/  BSYNC.RECONVERGENT B0 ;  /* 0x0000000000007941 */ /* 0x000fea0003800200 */
.L_x_2:
[----:B------:R-:W3:Y:S02]  /*0830*/  LDG.E R6, desc[UR6][R4.64] ;  /* 0x0000000604067981 */ /* 0x000ee4000c1e1900 */
[----:B---3--:R-:W-:-:S13]  /*0840*/  ISETP.GE.AND P0, PT, R6, 0x1, PT ;  /* 0x000000010600780c */ /* 0x008fda0003f06270 */
[----:B------:R-:W-:Y:S05]  /*0850*/  @!P0 EXIT ;  /* 0x000000000000894d */ /* 0x000fea0003800000 */
[C---:B------:R-:W-:Y:S01]  /*0860*/  ISETP.GE.U32.AND P1, PT, R6.reuse, 0x8, PT ;  /* 0x000000080600780c */ /* 0x040fe20003f26070 */
[----:B------:R-:W-:Y:S01]  /*0870*/  BSSY.RECONVERGENT B0, `(.L_x_12) ;  /* 0x0000016000007945 */ /* 0x000fe20003800200 */
[----:B-1----:R-:W-:-:S04]  /*0880*/  LOP3.LUT R8, R6, 0x7, RZ, 0xc0, !PT ;  /* 0x0000000706087812 */ /* 0x002fc800078ec0ff */
[----:B------:R-:W-:-:S07]  /*0890*/  ISETP.NE.AND P0, PT, R8, RZ, PT ;  /* 0x000000ff0800720c */ /* 0x000fce0003f05270 */
[----:B------:R-:W-:Y:S06]  /*08a0*/  @!P1 BRA `(.L_x_13) ;  /* 0x0000000000489947 */ /* 0x000fec0003800000 */
[----:B--2---:R-:W0:Y:S01]  /*08b0*/  LDC.64 R4, c[0x0][0x388] ;  /* 0x0000e200ff047b82 */ /* 0x004e220000000a00 */
[----:B------:R-:W-:-:S05]  /*08c0*/  LOP3.LUT R2, R6, 0x7ffffff8, RZ, 0xc0, !PT ;  /* 0x7ffffff806027812 */ /* 0x000fca00078ec0ff */
[----:B------:R-:W-:Y:S01]  /*08d0*/  IMAD.MOV R7, RZ, RZ, -R2 ;  /* 0x000000ffff077224 */ /* 0x000fe200078e0a02 */
[----:B0-----:R-:W-:-:S05]  /*08e0*/  IADD3 R4, P1, PT, R4, 0x10, RZ ;  /* 0x0000001004047810 */ /* 0x001fca0007f3e0ff */
[----:B------:R-:W-:-:S08]  /*08f0*/  IMAD.X R5, RZ, RZ, R5, P1 ;  /* 0x000000ffff057224 */ /* 0x000fd000008e0605 */
.L_x_14:
[----:B0-----:R-:W-:-:S04]  /*0900*/  IMAD.WIDE R2, R0, 0x4, R4 ;  /* 0x0000000400027825 */ /* 0x001fc800078e0204 */
[----:B------:R-:W-:Y:S01]  /*0910*/  VIADD R7, R7, 0x8 ;  /* 0x0000000807077836 */ /* 0x000fe20000000000 */
[----:B------:R0:W-:Y:S01]  /*0920*/  STG.E desc[UR6][R2.64+-0x10], R9 ;  /* 0xfffff00902007986 */ /* 0x0001e2000c101906 */
[----:B------:R-:W-:-:S03]  /*0930*/  VIADD R0, R0, 0x8 ;  /* 0x0000000800007836 */ /* 0x000fc60000000000 */
[----:B------:R0:W-:Y:S01]  /*0940*/  STG.E desc[UR6][R2.64+-0xc], R9 ;  /* 0xfffff40902007986 */ /* 0x0001e2000c101906 */
[----:B------:R-:W-:-:S03]  /*0950*/  ISETP.NE.AND P1, PT, R7, RZ, PT ;  /* 0x000000ff0700720c */ /* 0x000fc60003f25270 */
[----:B------:R0:W-:Y:S04]  /*0960*/  STG.E desc[UR6][R2.64+-0x8], R9 ;  /* 0xfffff80902007986 */ /* 0x0001e8000c101906 */
[----:B------:R0:W-:Y:S04]  /*0970*/  STG.E desc[UR6][R2.64+-0x4], R9 ;  /* 0xfffffc0902007986 */ /* 0x0001e8000c101906 */
[----:B------:R0:W-:Y:S04]  /*0980*/  STG.E desc[UR6][R2.64], R9 ;  /* 0x0000000902007986 */ /* 0x0001e8000c101906 */
[----:B------:R0:W-:Y:S04]  /*0990*/  STG.E desc[UR6][R2.64+0x4], R9 ;  /* 0x0000040902007986 */ /* 0x0001e8000c101906 */
[----:B------:R0:W-:Y:S04]  /*09a0*/  STG.E desc[UR6][R2.64+0x8], R9 ;  /* 0x0000080902007986 */ /* 0x0001e8000c101906 */
[----:B------:R0:W-:Y:S01]  /*09b0*/  STG.E desc[UR6][R2.64+0xc], R9 ;  /* 0x00000c0902007986 */ /* 0x0001e2000c101906 */
[----:B------:R-:W-:Y:S05]  /*09c0*/  @P1 BRA `(.L_x_14) ;  /* 0xfffffffc00cc1947 */ /* 0x000fea000383ffff */
.L_x_13:
[----:B------:R-:W-:Y:S05]  /*09d0*/  BSYNC.RECONVERGENT B0 ;  /* 0x0000000000007941 */ /* 0x000fea0003800200 */
.L_x_12:
[----:B------:R-:W-:Y:S05]  /*09e0*/  @!P0 EXIT ;  /* 0x000000000000894d */ /* 0x000fea0003800000 */
[----:B------:R-:W-:Y:S02]  /*09f0*/  ISETP.GE.U32.AND P0, PT, R8, 0x4, PT ;  /* 0x000000040800780c */ /* 0x000fe40003f06070 */
[----:B--2---:R-:W-:-:S04]  /*0a00*/  LOP3.LUT R4, R6, 0x3, RZ, 0xc0, !PT ;  /* 0x0000000306047812 */ /* 0x004fc800078ec0ff */
[----:B------:R-:W-:-:S07]  /*0a10*/  ISETP.NE.AND P1, PT, R4, RZ, PT ;  /* 0x000000ff0400720c */ /* 0x000fce0003f25270 */
[----:B0-----:R-:W0:Y:S02]  /*0a20*/  @P0 LDC.64 R2, c[0x0][0x388] ;  /* 0x0000e200ff020b82 */ /* 0x001e240000000a00 */
[----:B0-----:R-:W-:-:S05]  /*0a30*/  @P0 IMAD.WIDE R2, R0, 0x4, R2 ;  /* 0x0000000400020825 */ /* 0x001fca00078e0202 */
[----:B------:R0:W-:Y:S04]  /*0a40*/  @P0 STG.E desc[UR6][R2.64], R9 ;  /* 0x0000000902000986 */ /* 0x0001e8000c101906 */
[----:B------:R0:W-:Y:S04]  /*0a50*/  @P0 STG.E desc[UR6][R2.64+0x4], R9 ;  /* 0x0000040902000986 */ /* 0x0001e8000c101906 */
[----:B------:R0:W-:Y:S04]  /*0a60*/  @P0 STG.E desc[UR6][R2.64+0x8], R9 ;  /* 0x0000080902000986 */ /* 0x0001e8000c101906 */
[----:B------:R0:W-:Y:S01]  /*0a70*/  @P0 STG.E desc[UR6][R2.64+0xc], R9 ;  /* 0x00000c0902000986 */ /* 0x0001e2000c101906 */
[----:B------:R-:W-:Y:S05]  /*0a80*/  @!P1 EXIT ;  /* 0x000000000000994d */ /* 0x000fea0003800000 */
[----:B------:R-:W-:Y:S01]  /*0a90*/  ISETP.NE.AND P1, PT, R4, 0x1, PT ;  /* 0x000000010400780c */ /* 0x000fe20003f25270 */
[----:B------:R-:W-:Y:S01]  /*0aa0*/  @P0 VIADD R0, R0, 0x4 ;  /* 0x0000000400000836 */ /* 0x000fe20000000000 */
[----:B------:R-:W-:-:S04]  /*0ab0*/  LOP3.LUT R6, R6, 0x1, RZ, 0xc0, !PT ;  /* 0x0000000106067812 */ /* 0x000fc800078ec0ff */
[----:B------:R-:W-:-:S07]  /*0ac0*/  ISETP.NE.U32.AND P0, PT, R6, 0x1, PT ;  /* 0x000000010600780c */ /* 0x000fce0003f05070 */
[----:B0-----:R-:W0:Y:S02]  /*0ad0*/  @P1 LDC.64 R2, c[0x0][0x388] ;  /* 0x0000e200ff021b82 */ /* 0x001e240000000a00 */
[----:B0-----:R-:W-:-:S05]  /*0ae0*/  @P1 IMAD.WIDE R2, R0, 0x4, R2 ;  /* 0x0000000400021825 */ /* 0x001fca00078e0202 */
[----:B------:R0:W-:Y:S04]  /*0af0*/  @P1 STG.E desc[UR6][R2.64], R9 ;  /* 0x0000000902001986 */ /* 0x0001e8000c101906 */
[----:B------:R0:W-:Y:S01]  /*0b00*/  @P1 STG.E desc[UR6][R2.64+0x4], R9 ;  /* 0x0000040902001986 */ /* 0x0001e2000c101906 */
[----:B------:R-:W-:Y:S05]  /*0b10*/  @P0 EXIT ;  /* 0x000000000000094d */ /* 0x000fea0003800000 */
[----:B0-----:R-:W0:Y:S01]  /*0b20*/  LDC.64 R2, c[0x0][0x388] ;  /* 0x0000e200ff027b82 */ /* 0x001e220000000a00 */
[----:B------:R-:W-:-:S04]  /*0b30*/  @P1 VIADD R0, R0, 0x2 ;  /* 0x0000000200001836 */ /* 0x000fc80000000000 */
[----:B0-----:R-:W-:-:S05]  /*0b40*/  IMAD.WIDE R2, R0, 0x4, R2 ;  /* 0x0000000400027825 */ /* 0x001fca00078e0202 */
[----:B------:R-:W-:Y:S01]  /*0b50*/  STG.E desc[UR6][R2.64], R9 ;  /* 0x0000000902007986 */ /* 0x000fe2000c101906 */
[----:B------:R-:W-:Y:S05]  /*0b60*/  EXIT ;  /* 0x000000000000794d */ /* 0x000fea0003800000 */
.L_x_15:
[----:B------:R-:W-:-:S00]  /*0b70*/  BRA `(.L_x_15) ;  /* 0xfffffffc00fc7947 */ /* 0x000fc0000383ffff */
[----:B------:R-:W-:-:S00]  /*0b80*/  NOP ;  /* 0x0000000000007918 */ /* 0x000fc00000000000 */
[----:B------:R-:W-:-:S00]  /*0b90*/  NOP ;  /* 0x0000000000007918 */ /* 0x000fc00000000000 */
[----:B------:R-:W-:-:S00]  /*0ba0*/  NOP ;  /* 0x0000000000007918 */ /* 0x000fc00000000000 */
[----:B------:R-:W-:-:S00]  /*0bb0*/  NOP ;  /* 0x0000000000007918 */ /* 0x000fc00000000000 */
[----:B------:R-:W-:-:S00]  /*0bc0*/  NOP ;  /* 0x0000000000007918 */ /* 0x000fc00000000000 */
[----:B------:R-:W-:-:S00]  /*0bd0*/  NOP ;  /* 0x0000000000007918 */ /* 0x000fc00000000000 */
[----:B------:R-:W-:-:S00]  /*0be0*/  NOP ;  /* 0x0000000000007918 */ /* 0x000fc00000000000 */
[----:B------:R-:W-:-:S00]  /*0bf0*/  NOP ;  /* 0x0000000000007918 */ /* 0x000fc00000000000 */
.L_x_16:


//--------------------- .nv.shared._Z11bucket_sortPiS_ii --------------------------
	.section	.nv.shared._Z11bucket_sortPiS_ii,"aw",@nobits
	.sectionflags	@""
	.align	16
	.zero		1024


//--------------------- .nv.shared.reserved.0     --------------------------
	.section	.nv.shared.reserved.0,"aw",@nobits
	.weak		__nv_reservedSMEM_offset_0_alias
	.size		__nv_reservedSMEM_offset_0_alias, 0, 64
	.other		__nv_reservedSMEM_offset_0_alias,@"STO_CUDA_RESERVED_SHARED STV_DEFAULT"
__nv_reservedSMEM_offset_0_alias:
	.zero		0
	.zero		64


//--------------------- .nv.constant0._Z11bucket_sortPiS_ii --------------------------
	.section	.nv.constant0._Z11bucket_sortPiS_ii,"a",@progbits
	.sectionflags	@""
	.align	4
.nv.constant0._Z11bucket_sortPiS_ii:
	.zero		920


//--------------------- SYMBOLS --------------------------

	.type		.nv.reservedSmem.offset0,@object
	.size		.nv.reservedSmem.offset0,0x4
	.type		.nv.reservedSmem.cap,@object
	.size		.nv.reservedSmem.cap,0x4
